	.headerflags	@"EF_CUDA_TEXMODE_UNIFIED EF_CUDA_64BIT_ADDRESS EF_CUDA_ACCELERATORS EF_CUDA_SM90 EF_CUDA_VIRTUAL_SM(EF_CUDA_SM90)"
	.elftype	@"ET_EXEC"


//--------------------- .nv.info                  --------------------------
	.section	.nv.info,"",@"SHT_CUDA_INFO"
	.align	4


	//----- nvinfo : EIATTR_REGCOUNT
	.align		4
        /*0000*/ 	.byte	0x04, 0x2f
        /*0002*/ 	.short	(.L_6 - .L_5)
	.align		4
.L_5:
        /*0004*/ 	.word	index@(triton_poi_fused_convolution_max_unpool2d_14)
        /*0008*/ 	.word	0x0000001c


	//----- nvinfo : EIATTR_MIN_STACK_SIZE
	.align		4
.L_6:
        /*000c*/ 	.byte	0x04, 0x12
        /*000e*/ 	.short	(.L_8 - .L_7)
	.align		4
.L_7:
        /*0010*/ 	.word	index@(triton_poi_fused_convolution_max_unpool2d_14)
        /*0014*/ 	.word	0x00000000


	//----- nvinfo : EIATTR_FRAME_SIZE
	.align		4
.L_8:
        /*0018*/ 	.byte	0x04, 0x11
        /*001a*/ 	.short	(.L_10 - .L_9)
	.align		4
.L_9:
        /*001c*/ 	.word	index@(triton_poi_fused_convolution_max_unpool2d_14)
        /*0020*/ 	.word	0x00000000


	//----- nvinfo : EIATTR_MIN_STACK_SIZE
	.align		4
.L_10:
        /*0024*/ 	.byte	0x04, 0x12
        /*0026*/ 	.short	(.L_12 - .L_11)
	.align		4
.L_11:
        /*0028*/ 	.word	index@(triton_poi_fused_convolution_max_unpool2d_14)
        /*002c*/ 	.word	0x00000000
.L_12:


//--------------------- .nv.info.triton_poi_fused_convolution_max_unpool2d_14 --------------------------
	.section	.nv.info.triton_poi_fused_convolution_max_unpool2d_14,"",@"SHT_CUDA_INFO"
	.sectionflags	@""
	.align	4


	//----- nvinfo : EIATTR_CUDA_API_VERSION
	.align		4
        /*0000*/ 	.byte	0x04, 0x37
        /*0002*/ 	.short	(.L_14 - .L_13)
.L_13:
        /*0004*/ 	.word	0x0000007c


	//----- nvinfo : EIATTR_KPARAM_INFO
	.align		4
.L_14:
        /*0008*/ 	.byte	0x04, 0x17
        /*000a*/ 	.short	(.L_16 - .L_15)
.L_15:
        /*000c*/ 	.word	0x00000000
        /*0010*/ 	.short	0x0008
        /*0012*/ 	.short	0x0040
        /*0014*/ 	.byte	0x00, 0xf0, 0x11, 0x00


	//----- nvinfo : EIATTR_KPARAM_INFO
	.align		4
.L_16:
        /*0018*/ 	.byte	0x04, 0x17
        /*001a*/ 	.short	(.L_18 - .L_17)
.L_17:
        /*001c*/ 	.word	0x00000000
        /*0020*/ 	.short	0x0007
        /*0022*/ 	.short	0x0038
        /*0024*/ 	.byte	0x00, 0xf4, 0x21, 0x00


	//----- nvinfo : EIATTR_KPARAM_INFO
	.align		4
.L_18:
        /*0028*/ 	.byte	0x04, 0x17
        /*002a*/ 	.short	(.L_20 - .L_19)
.L_19:
        /*002c*/ 	.word	0x00000000
        /*0030*/ 	.short	0x0006
        /*0032*/ 	.short	0x0030
        /*0034*/ 	.byte	0x00, 0xf4, 0x21, 0x00


	//----- nvinfo : EIATTR_KPARAM_INFO
	.align		4
.L_20:
        /*0038*/ 	.byte	0x04, 0x17
        /*003a*/ 	.short	(.L_22 - .L_21)
.L_21:
        /*003c*/ 	.word	0x00000000
        /*0040*/ 	.short	0x0005
        /*0042*/ 	.short	0x0028
        /*0044*/ 	.byte	0x00, 0xf4, 0x21, 0x00


	//----- nvinfo : EIATTR_KPARAM_INFO
	.align		4
.L_22:
        /*0048*/ 	.byte	0x04, 0x17
        /*004a*/ 	.short	(.L_24 - .L_23)
.L_23:
        /*004c*/ 	.word	0x00000000
        /*0050*/ 	.short	0x0004
        /*0052*/ 	.short	0x0020
        /*0054*/ 	.byte	0x00, 0xf4, 0x21, 0x00


	//----- nvinfo : EIATTR_KPARAM_INFO
	.align		4
.L_24:
        /*0058*/ 	.byte	0x04, 0x17
        /*005a*/ 	.short	(.L_26 - .L_25)
.L_25:
        /*005c*/ 	.word	0x00000000
        /*0060*/ 	.short	0x0003
        /*0062*/ 	.short	0x0018
        /*0064*/ 	.byte	0x00, 0xf4, 0x21, 0x00


	//----- nvinfo : EIATTR_KPARAM_INFO
	.align		4
.L_26:
        /*0068*/ 	.byte	0x04, 0x17
        /*006a*/ 	.short	(.L_28 - .L_27)
.L_27:
        /*006c*/ 	.word	0x00000000
        /*0070*/ 	.short	0x0002
        /*0072*/ 	.short	0x0010
        /*0074*/ 	.byte	0x00, 0xf4, 0x21, 0x00


	//----- nvinfo : EIATTR_KPARAM_INFO
	.align		4
.L_28:
        /*0078*/ 	.byte	0x04, 0x17
        /*007a*/ 	.short	(.L_30 - .L_29)
.L_29:
        /*007c*/ 	.word	0x00000000
        /*0080*/ 	.short	0x0001
        /*0082*/ 	.short	0x0008
        /*0084*/ 	.byte	0x00, 0xf4, 0x21, 0x00


	//----- nvinfo : EIATTR_KPARAM_INFO
	.align		4
.L_30:
        /*0088*/ 	.byte	0x04, 0x17
        /*008a*/ 	.short	(.L_32 - .L_31)
.L_31:
        /*008c*/ 	.word	0x00000000
        /*0090*/ 	.short	0x0000
        /*0092*/ 	.short	0x0000
        /*0094*/ 	.byte	0x00, 0xf4, 0x21, 0x00


	//----- nvinfo : EIATTR_SPARSE_MMA_MASK
	.align		4
.L_32:
        /*0098*/ 	.byte	0x03, 0x50
        /*009a*/ 	.short	0x0000


	//----- nvinfo : EIATTR_MAXREG_COUNT
	.align		4
        /*009c*/ 	.byte	0x03, 0x1b
        /*009e*/ 	.short	0x00ff


	//----- nvinfo : EIATTR_EXTERNS
	.align		4
        /*00a0*/ 	.byte	0x04, 0x0f
        /*00a2*/ 	.short	(.L_34 - .L_33)


	//   ....[0]....
	.align		4
.L_33:
        /*00a4*/ 	.word	index@(__assertfail)


	//----- nvinfo : EIATTR_SYSCALL_OFFSETS
	.align		4
.L_34:
        /*00a8*/ 	.byte	0x04, 0x46
        /*00aa*/ 	.short	(.L_36 - .L_35)


	//   ....[0]....
.L_35:
        /*00ac*/ 	.word	0x000003b0


	//----- nvinfo : EIATTR_EXIT_INSTR_OFFSETS
	.align		4
.L_36:
        /*00b0*/ 	.byte	0x04, 0x1c
        /*00b2*/ 	.short	(.L_38 - .L_37)


	//   ....[0]....
.L_37:
        /*00b4*/ 	.word	0x00000540


	//----- nvinfo : EIATTR_REQNTID
	.align		4
.L_38:
        /*00b8*/ 	.byte	0x04, 0x10
        /*00ba*/ 	.short	(.L_40 - .L_39)
.L_39:
        /*00bc*/ 	.word	0x00000080
        /*00c0*/ 	.word	0x00000001
        /*00c4*/ 	.word	0x00000001


	//----- nvinfo : EIATTR_CRS_STACK_SIZE
	.align		4
.L_40:
        /*00c8*/ 	.byte	0x04, 0x1e
        /*00ca*/ 	.short	(.L_42 - .L_41)
.L_41:
        /*00cc*/ 	.word	0x00000000


	//----- nvinfo : EIATTR_CBANK_PARAM_SIZE
	.align		4
.L_42:
        /*00d0*/ 	.byte	0x03, 0x19
        /*00d2*/ 	.short	0x0044


	//----- nvinfo : EIATTR_PARAM_CBANK
	.align		4
        /*00d4*/ 	.byte	0x04, 0x0a
        /*00d6*/ 	.short	(.L_44 - .L_43)
	.align		4
.L_43:
        /*00d8*/ 	.word	index@(.nv.constant0.triton_poi_fused_convolution_max_unpool2d_14)
        /*00dc*/ 	.short	0x0210
        /*00de*/ 	.short	0x0044


	//----- nvinfo : EIATTR_SW_WAR
	.align		4
.L_44:
        /*00e0*/ 	.byte	0x04, 0x36
        /*00e2*/ 	.short	(.L_46 - .L_45)
.L_45:
        /*00e4*/ 	.word	0x00000008
.L_46:


//--------------------- .nv.callgraph             --------------------------
	.section	.nv.callgraph,"",@"SHT_CUDA_CALLGRAPH"
	.align	4
	.sectionentsize	8
	.align		4
        /*0000*/ 	.word	0x00000000
	.align		4
        /*0004*/ 	.word	0xffffffff
	.align		4
        /*0008*/ 	.word	index@(triton_poi_fused_convolution_max_unpool2d_14)
	.align		4
        /*000c*/ 	.word	index@(__assertfail)
	.align		4
        /*0010*/ 	.word	0x00000000
	.align		4
        /*0014*/ 	.word	0xfffffffe
	.align		4
        /*0018*/ 	.word	0x00000000
	.align		4
        /*001c*/ 	.word	0xfffffffd
	.align		4
        /*0020*/ 	.word	0x00000000
	.align		4
        /*0024*/ 	.word	0xfffffffc


//--------------------- .nv.constant4             --------------------------
	.section	.nv.constant4,"a",@progbits
	.align	8
	.align		8
.nv.constant4:
        /*0000*/ 	.dword	__assertfail
	.align		8
        /*0008*/ 	.dword	assertFunc_0
	.align		8
        /*0010*/ 	.dword	assertFile_0
	.align		8
        /*0018*/ 	.dword	assertMessage_0
	.align		8
        /*0020*/ 	.dword	_$_str
	.align		8
        /*0028*/ 	.dword	_$_str_$_2


//--------------------- .text.triton_poi_fused_convolution_max_unpool2d_14 --------------------------
	.section	.text.triton_poi_fused_convolution_max_unpool2d_14,"ax",@progbits
	.sectionflags	@"SHF_BARRIERS=1"
	.align	128
        .global         triton_poi_fused_convolution_max_unpool2d_14
        .type           triton_poi_fused_convolution_max_unpool2d_14,@function
        .size           triton_poi_fused_convolution_max_unpool2d_14,(.L_x_2 - triton_poi_fused_convolution_max_unpool2d_14)
        .other          triton_poi_fused_convolution_max_unpool2d_14,@"STO_CUDA_ENTRY STV_DEFAULT"
triton_poi_fused_convolution_max_unpool2d_14:
.text.triton_poi_fused_convolution_max_unpool2d_14:
[----:B------:R-:W0:Y:S01]  /*0000*/  LDC R1, c[0x0][0x28] ;  /* 0x00000a00ff017b82 */ /* 0x000e220000000800 */
[----:B------:R-:W1:Y:S07]  /*0010*/  S2R R5, SR_TID.X ;  /* 0x0000000000057919 */ /* 0x000e6e0000002100 */
[----:B------:R-:W2:Y:S01]  /*0020*/  LDC.64 R2, c[0x0][0x220] ;  /* 0x00008800ff027b82 */ /* 0x000ea20000000a00 */
[----:B------:R-:W-:Y:S01]  /*0030*/  ULDC.64 UR4, c[0x0][0x208] ;  /* 0x0000820000047ab9 */ /* 0x000fe20000000a00 */
[----:B------:R-:W3:Y:S06]  /*0040*/  S2R R0, SR_CTAID.X ;  /* 0x0000000000007919 */ /* 0x000eec0000002500 */
[----:B------:R-:W4:Y:S08]  /*0050*/  LDC.64 R16, c[0x0][0x218] ;  /* 0x00008600ff107b82 */ /* 0x000f300000000a00 */
[----:B------:R-:W5:Y:S08]  /*0060*/  LDC.64 R12, c[0x0][0x228] ;  /* 0x00008a00ff0c7b82 */ /* 0x000f700000000a00 */
[----:B------:R-:W4:Y:S01]  /*0070*/  LDC.64 R8, c[0x0][0x230] ;  /* 0x00008c00ff087b82 */ /* 0x000f220000000a00 */
[----:B-1----:R-:W-:-:S07]  /*0080*/  LOP3.LUT R5, R5, 0x7f, RZ, 0xc0, !PT ;  /* 0x0000007f05057812 */ /* 0x002fce00078ec0ff */
[----:B------:R-:W1:Y:S01]  /*0090*/  LDC.64 R10, c[0x0][0x238] ;  /* 0x00008e00ff0a7b82 */ /* 0x000e620000000a00 */
[----:B---3--:R-:W-:Y:S01]  /*00a0*/  IMAD R5, R0, 0x80, R5 ;  /* 0x0000008000057824 */ /* 0x008fe200078e0205 */
[----:B------:R-:W-:-:S03]  /*00b0*/  SHF.R.S32.HI R0, RZ, 0x18, R0 ;  /* 0x00000018ff007819 */ /* 0x000fc60000011400 */
[----:B--2---:R-:W-:Y:S01]  /*00c0*/  IMAD.WIDE R2, R5, 0x8, R2 ;  /* 0x0000000805027825 */ /* 0x004fe200078e0202 */
[----:B------:R-:W-:Y:S02]  /*00d0*/  SGXT R0, R0, 0x1 ;  /* 0x000000010000781a */ /* 0x000fe40000000200 */
[----:B------:R-:W2:Y:S03]  /*00e0*/  LDC.64 R6, c[0x0][0x240] ;  /* 0x00009000ff067b82 */ /* 0x000ea60000000a00 */
[----:B------:R-:W3:Y:S01]  /*00f0*/  LDG.E.64 R2, desc[UR4][R2.64] ;  /* 0x0000000402027981 */ /* 0x000ee2000c1e1b00 */
[----:B------:R-:W-:-:S04]  /*0100*/  LEA.HI R0, R0, R5, RZ, 0x6 ;  /* 0x0000000500007211 */ /* 0x000fc800078f30ff */
[----:B------:R-:W2:Y:S01]  /*0110*/  LDC.64 R14, c[0x0][0x210] ;  /* 0x00008400ff0e7b82 */ /* 0x000ea20000000a00 */
[----:B------:R-:W-:-:S04]  /*0120*/  SHF.R.S32.HI R4, RZ, 0x6, R0 ;  /* 0x00000006ff047819 */ /* 0x000fc80000011400 */
[----:B------:R-:W-:-:S04]  /*0130*/  LEA.HI R0, R4, R4, RZ, 0x6 ;  /* 0x0000000404007211 */ /* 0x000fc800078f30ff */
[----:B------:R-:W-:-:S05]  /*0140*/  LOP3.LUT R19, R0, 0xffffffc0, RZ, 0xc0, !PT ;  /* 0xffffffc000137812 */ /* 0x000fca00078ec0ff */
[----:B------:R-:W-:-:S04]  /*0150*/  IMAD.IADD R19, R4, 0x1, -R19 ;  /* 0x0000000104137824 */ /* 0x000fc800078e0a13 */
[----:B----4-:R-:W-:-:S04]  /*0160*/  IMAD.WIDE R20, R19, 0x4, R16 ;  /* 0x0000000413147825 */ /* 0x010fc800078e0210 */
[C---:B0----5:R-:W-:Y:S01]  /*0170*/  IMAD.WIDE R12, R19.reuse, 0x4, R12 ;  /* 0x00000004130c7825 */ /* 0x061fe200078e020c */
[----:B------:R0:W5:Y:S03]  /*0180*/  LDG.E.EL R0, desc[UR4][R20.64] ;  /* 0x0000000414007981 */ /* 0x000166000c2e1900 */
[C---:B------:R-:W-:Y:S02]  /*0190*/  IMAD.WIDE R24, R19.reuse, 0x4, R8 ;  /* 0x0000000413187825 */ /* 0x040fe400078e0208 */
[----:B------:R0:W5:Y:S02]  /*01a0*/  LDG.E.EL R9, desc[UR4][R12.64] ;  /* 0x000000040c097981 */ /* 0x000164000c2e1900 */
[C---:B-1----:R-:W-:Y:S02]  /*01b0*/  IMAD.WIDE R10, R19.reuse, 0x4, R10 ;  /* 0x00000004130a7825 */ /* 0x042fe400078e020a */
[----:B------:R0:W5:Y:S02]  /*01c0*/  LDG.E.EL R16, desc[UR4][R24.64] ;  /* 0x0000000418107981 */ /* 0x000164000c2e1900 */
[----:B--2---:R-:W-:-:S02]  /*01d0*/  IMAD.WIDE R6, R19, 0x4, R6 ;  /* 0x0000000413067825 */ /* 0x004fc400078e0206 */
[----:B------:R0:W5:Y:S02]  /*01e0*/  LDG.E.EL R17, desc[UR4][R10.64] ;  /* 0x000000040a117981 */ /* 0x000164000c2e1900 */
[----:B------:R-:W-:Y:S02]  /*01f0*/  IMAD.WIDE R14, R5, 0x4, R14 ;  /* 0x00000004050e7825 */ /* 0x000fe400078e020e */
[----:B------:R0:W5:Y:S04]  /*0200*/  LDG.E.EL R18, desc[UR4][R6.64] ;  /* 0x0000000406127981 */ /* 0x000168000c2e1900 */
[----:B------:R0:W5:Y:S01]  /*0210*/  LDG.E R19, desc[UR4][R14.64] ;  /* 0x000000040e137981 */ /* 0x000162000c1e1900 */
[----:B------:R-:W-:-:S04]  /*0220*/  SHF.L.U32 R5, R4, 0x8, RZ ;  /* 0x0000000804057819 */ /* 0x000fc800000006ff */
[----:B---3--:R-:W-:-:S04]  /*0230*/  IADD3 R2, P0, R2, R5, RZ ;  /* 0x0000000502027210 */ /* 0x008fc80007f1e0ff */
[----:B------:R-:W-:-:S04]  /*0240*/  LEA.HI.X.SX32 R3, R5, R3, 0x1, P0 ;  /* 0x0000000305037211 */ /* 0x000fc800000f0eff */
[----:B------:R-:W-:-:S04]  /*0250*/  SHF.R.U32.HI R23, RZ, 0xf, R3 ;  /* 0x0000000fff177819 */ /* 0x000fc80000011603 */
[----:B------:R-:W-:-:S04]  /*0260*/  LOP3.LUT R23, R23, 0x10000, RZ, 0xc0, !PT ;  /* 0x0001000017177812 */ /* 0x000fc800078ec0ff */
[----:B------:R-:W-:-:S05]  /*0270*/  IADD3 R23, P0, R23, R2, RZ ;  /* 0x0000000217177210 */ /* 0x000fca0007f1e0ff */
[----:B------:R-:W-:Y:S01]  /*0280*/  IMAD.X R22, RZ, RZ, R3, P0 ;  /* 0x000000ffff167224 */ /* 0x000fe200000e0603 */
[----:B------:R-:W-:-:S04]  /*0290*/  ISETP.GE.U32.AND P0, PT, R23, 0x10000, PT ;  /* 0x000100001700780c */ /* 0x000fc80003f06070 */
[----:B------:R-:W-:-:S13]  /*02a0*/  ISETP.GE.U32.AND.EX P0, PT, R22, RZ, PT, P0 ;  /* 0x000000ff1600720c */ /* 0x000fda0003f06100 */
[----:B0-----:R-:W-:Y:S05]  /*02b0*/  @!P0 BRA `(.L_x_0) ;  /* 0x0000000000408947 */ /* 0x001fea0003800000 */
[----:B------:R-:W-:Y:S01]  /*02c0*/  MOV R2, 0x0 ;  /* 0x0000000000027802 */ /* 0x000fe20000000f00 */
[----:B------:R-:W-:Y:S01]  /*02d0*/  ULDC.64 UR6, c[0x4][0x18] ;  /* 0x0100060000067ab9 */ /* 0x000fe20000000a00 */
[----:B------:R-:W-:Y:S01]  /*02e0*/  ULDC.64 UR8, c[0x4][0x8] ;  /* 0x0100020000087ab9 */ /* 0x000fe20000000a00 */
[----:B------:R-:W-:Y:S01]  /*02f0*/  IMAD.U32 R4, RZ, RZ, UR6 ;  /* 0x00000006ff047e24 */ /* 0x000fe2000f8e00ff */
[----:B------:R-:W-:Y:S01]  /*0300*/  MOV R5, UR7 ;  /* 0x0000000700057c02 */ /* 0x000fe20008000f00 */
[----:B------:R-:W-:Y:S01]  /*0310*/  ULDC.64 UR6, c[0x4][0x10] ;  /* 0x0100040000067ab9 */ /* 0x000fe20000000a00 */
[----:B------:R-:W0:Y:S01]  /*0320*/  LDC.64 R2, c[0x4][R2] ;  /* 0x0100000002027b82 */ /* 0x000e220000000a00 */
[----:B------:R-:W-:Y:S01]  /*0330*/  HFMA2.MMA R12, -RZ, RZ, 0, 5.9604644775390625e-08 ;  /* 0x00000001ff0c7435 */ /* 0x000fe200000001ff */
[----:B------:R-:W-:Y:S01]  /*0340*/  IMAD.U32 R6, RZ, RZ, UR6 ;  /* 0x00000006ff067e24 */ /* 0x000fe2000f8e00ff */
[----:B------:R-:W-:Y:S01]  /*0350*/  MOV R10, UR8 ;  /* 0x00000008000a7c02 */ /* 0x000fe20008000f00 */
[----:B------:R-:W-:-:S02]  /*0360*/  IMAD.U32 R7, RZ, RZ, UR7 ;  /* 0x00000007ff077e24 */ /* 0x000fc4000f8e00ff */
[----:B------:R-:W-:Y:S02]  /*0370*/  IMAD.U32 R11, RZ, RZ, UR9 ;  /* 0x00000009ff0b7e24 */ /* 0x000fe4000f8e00ff */
[----:B------:R-:W-:Y:S02]  /*0380*/  IMAD.MOV.U32 R8, RZ, RZ, 0x28 ;  /* 0x00000028ff087424 */ /* 0x000fe400078e00ff */
[----:B------:R-:W-:-:S07]  /*0390*/  IMAD.MOV.U32 R13, RZ, RZ, RZ ;  /* 0x000000ffff0d7224 */ /* 0x000fce00078e00ff */
[----:B------:R-:W-:-:S07]  /*03a0*/  LEPC R20, `(.L_x_0) ;  /* 0x000000001014794e */ /* 0x000fce0000000000 */
[----:B0----5:R-:W-:Y:S05]  /*03b0*/  CALL.ABS.NOINC R2 ;  /* 0x0000000002007343 */ /* 0x021fea0003c00000 */
.L_x_0:
[----:B-----5:R-:W-:Y:S01]  /*03c0*/  FADD R16, R16, 9.9999997473787516356e-06 ;  /* 0x3727c5ac10107421 */ /* 0x020fe20000000000 */
[----:B------:R-:W-:Y:S01]  /*03d0*/  MOV R3, 0x3e800000 ;  /* 0x3e80000000037802 */ /* 0x000fe20000000f00 */
[----:B------:R-:W-:Y:S01]  /*03e0*/  FADD R0, R19, R0 ;  /* 0x0000000013007221 */ /* 0x000fe20000000000 */
[----:B------:R-:W-:Y:S05]  /*03f0*/  WARPSYNC.ALL ;  /* 0x0000000000007948 */ /* 0x000fea0003800000 */
[----:B------:R-:W-:Y:S01]  /*0400*/  BAR.SYNC.DEFER_BLOCKING 0x0 ;  /* 0x0000000000007b1d */ /* 0x000fe20000010000 */
[----:B------:R-:W-:-:S05]  /*0410*/  FADD R9, -R9, R0 ;  /* 0x0000000009097221 */ /* 0x000fca0000000100 */
[----:B------:R-:W0:Y:S01]  /*0420*/  MUFU.SQRT R2, R16 ;  /* 0x0000001000027308 */ /* 0x000e220000002000 */
[----:B------:R-:W-:Y:S01]  /*0430*/  ULDC.64 UR6, c[0x0][0x248] ;  /* 0x0000920000067ab9 */ /* 0x000fe20000000a00 */
[C---:B0-----:R-:W-:Y:S02]  /*0440*/  FSETP.GT.AND P0, PT, R2.reuse, 8.50705917302346158658e+37, PT ;  /* 0x7e8000000200780b */ /* 0x041fe40003f04000 */
[----:B------:R-:W-:Y:S01]  /*0450*/  FSETP.GEU.AND P1, PT, R2, 1.175494350822287508e-38, PT ;  /* 0x008000000200780b */ /* 0x000fe20003f2e000 */
[----:B------:R-:W-:Y:S01]  /*0460*/  STG.E desc[UR4][R14.64], R0 ;  /* 0x000000000e007986 */ /* 0x000fe2000c101904 */
[----:B------:R-:W-:-:S09]  /*0470*/  FSEL R3, R3, 1, P0 ;  /* 0x3f80000003037808 */ /* 0x000fd20000000000 */
[----:B------:R-:W-:Y:S02]  /*0480*/  @P0 FMUL R2, R2, 0.25 ;  /* 0x3e80000002020820 */ /* 0x000fe40000400000 */
[----:B------:R-:W-:Y:S02]  /*0490*/  @!P1 FMUL R3, R3, 16777216 ;  /* 0x4b80000003039820 */ /* 0x000fe40000400000 */
[----:B------:R-:W-:-:S06]  /*04a0*/  @!P1 FMUL R2, R2, 16777216 ;  /* 0x4b80000002029820 */ /* 0x000fcc0000400000 */
[----:B------:R-:W0:Y:S02]  /*04b0*/  MUFU.RCP R2, R2 ;  /* 0x0000000200027308 */ /* 0x000e240000001000 */
[----:B0-----:R-:W-:Y:S01]  /*04c0*/  FMUL R4, R2, R3 ;  /* 0x0000000302047220 */ /* 0x001fe20000400000 */
[----:B------:R-:W-:-:S03]  /*04d0*/  LEA R2, P1, R23, UR6, 0x2 ;  /* 0x0000000617027c11 */ /* 0x000fc6000f8210ff */
[----:B------:R-:W-:Y:S01]  /*04e0*/  FMUL R4, R9, R4 ;  /* 0x0000000409047220 */ /* 0x000fe20000400000 */
[----:B------:R-:W-:-:S03]  /*04f0*/  LEA.HI.X R3, R23, UR7, R22, 0x2, P1 ;  /* 0x0000000717037c11 */ /* 0x000fc600088f1416 */
[----:B------:R-:W-:-:S05]  /*0500*/  FFMA R4, R17, R4, R18 ;  /* 0x0000000411047223 */ /* 0x000fca0000000012 */
[----:B------:R-:W-:-:S04]  /*0510*/  FSETP.GEU.AND P0, PT, R4, RZ, PT ;  /* 0x000000ff0400720b */ /* 0x000fc80003f0e000 */
[----:B------:R-:W-:-:S05]  /*0520*/  FSEL R5, R4, RZ, P0 ;  /* 0x000000ff04057208 */ /* 0x000fca0000000000 */
[----:B------:R-:W-:Y:S01]  /*0530*/  STG.E desc[UR4][R2.64], R5 ;  /* 0x0000000502007986 */ /* 0x000fe2000c101904 */
[----:B------:R-:W-:Y:S05]  /*0540*/  EXIT ;  /* 0x000000000000794d */ /* 0x000fea0003800000 */
.L_x_1:
[----:B------:R-:W-:-:S00]  /*0550*/  BRA `(.L_x_1) ;  /* 0xfffffffc00fc7947 */ /* 0x000fc0000383ffff */
[----:B------:R-:W-:-:S00]  /*0560*/  NOP ;  /* 0x0000000000007918 */ /* 0x000fc00000000000 */
        /* <DEDUP_REMOVED lines=9> */
.L_x_2:


//--------------------- .nv.global.init           --------------------------
	.section	.nv.global.init,"aw",@progbits
.nv.global.init:
	.type		assertFunc_0,@object
	.size		assertFunc_0,(_$_str - assertFunc_0)
assertFunc_0:
        /*0000*/ 	.byte	0x75, 0x6e, 0x6b, 0x6e, 0x6f, 0x77, 0x6e, 0x00
	.type		_$_str,@object
	.size		_$_str,(_$_str_$_2 - _$_str)
_$_str:
        /*0008*/ 	.byte	0x5f, 0x5f, 0x43, 0x55, 0x44, 0x41, 0x5f, 0x46, 0x54, 0x5a, 0x00
	.type		_$_str_$_2,@object
	.size		_$_str_$_2,(assertMessage_0 - _$_str_$_2)
_$_str_$_2:
        /*0013*/ 	.byte	0x5f, 0x5f, 0x43, 0x55, 0x44, 0x41, 0x5f, 0x50, 0x52, 0x45, 0x43, 0x5f, 0x53, 0x51, 0x52, 0x54
        /*0023*/ 	.byte	0x00
	.type		assertMessage_0,@object
	.size		assertMessage_0,(assertFile_0 - assertMessage_0)
assertMessage_0:
        /*0024*/ 	.byte	0x69, 0x6e, 0x64, 0x65, 0x78, 0x20, 0x6f, 0x75, 0x74, 0x20, 0x6f, 0x66, 0x20, 0x62, 0x6f, 0x75
        /*0034*/ 	.byte	0x6e, 0x64, 0x73, 0x3a, 0x20, 0x30, 0x20, 0x3c, 0x3d, 0x20, 0x74, 0x6d, 0x70, 0x39, 0x20, 0x3c
        /*0044*/ 	.byte	0x20, 0x36, 0x35, 0x35, 0x33, 0x36, 0x00
	.type		assertFile_0,@object
	.size		assertFile_0,(.L_1 - assertFile_0)
assertFile_0:
        /*004b*/ 	.byte	0x69, 0x6e, 0x64, 0x75, 0x63, 0x74, 0x6f, 0x72, 0x5f, 0x63, 0x61, 0x63, 0x68, 0x65, 0x2f, 0x69
        /*005b*/ 	.byte	0x75, 0x2f, 0x63, 0x69, 0x75, 0x6a, 0x34, 0x77, 0x64, 0x32, 0x33, 0x70, 0x37, 0x6a, 0x6d, 0x7a
        /*006b*/ 	.byte	0x67, 0x70, 0x6e, 0x74, 0x64, 0x75, 0x32, 0x73, 0x64, 0x36, 0x70, 0x69, 0x76, 0x6a, 0x7a, 0x76
        /*007b*/ 	.byte	0x6c, 0x66, 0x64, 0x72, 0x66, 0x73, 0x67, 0x68, 0x61, 0x7a, 0x6f, 0x73, 0x72, 0x35, 0x36, 0x75
        /*008b*/ 	.byte	0x6d, 0x61, 0x67, 0x6b, 0x32, 0x6d, 0x2e, 0x70, 0x79, 0x00
.L_1:


//--------------------- .nv.constant0.triton_poi_fused_convolution_max_unpool2d_14 --------------------------
	.section	.nv.constant0.triton_poi_fused_convolution_max_unpool2d_14,"a",@progbits
	.sectionflags	@""
	.align	4
.nv.constant0.triton_poi_fused_convolution_max_unpool2d_14:
	.zero		596


//--------------------- SYMBOLS --------------------------

	.type		__assertfail,@function
